	.headerflags	@"EF_CUDA_TEXMODE_UNIFIED EF_CUDA_64BIT_ADDRESS EF_CUDA_ACCELERATORS EF_CUDA_SM90 EF_CUDA_VIRTUAL_SM(EF_CUDA_SM90)"
	.elftype	@"ET_EXEC"


//--------------------- .nv.info                  --------------------------
	.section	.nv.info,"",@"SHT_CUDA_INFO"
	.align	4


	//----- nvinfo : EIATTR_REGCOUNT
	.align		4
        /*0000*/ 	.byte	0x04, 0x2f
        /*0002*/ 	.short	(.L_1 - .L_0)
	.align		4
.L_0:
        /*0004*/ 	.word	index@(triton_poi_fused_convolution_div_max_pool2d_with_indices_relu_sub_21)
        /*0008*/ 	.word	0x00000012


	//----- nvinfo : EIATTR_MIN_STACK_SIZE
	.align		4
.L_1:
        /*000c*/ 	.byte	0x04, 0x12
        /*000e*/ 	.short	(.L_3 - .L_2)
	.align		4
.L_2:
        /*0010*/ 	.word	index@(triton_poi_fused_convolution_div_max_pool2d_with_indices_relu_sub_21)
        /*0014*/ 	.word	0x00000000


	//----- nvinfo : EIATTR_FRAME_SIZE
	.align		4
.L_3:
        /*0018*/ 	.byte	0x04, 0x11
        /*001a*/ 	.short	(.L_5 - .L_4)
	.align		4
.L_4:
        /*001c*/ 	.word	index@(triton_poi_fused_convolution_div_max_pool2d_with_indices_relu_sub_21)
        /*0020*/ 	.word	0x00000000


	//----- nvinfo : EIATTR_MIN_STACK_SIZE
	.align		4
.L_5:
        /*0024*/ 	.byte	0x04, 0x12
        /*0026*/ 	.short	(.L_7 - .L_6)
	.align		4
.L_6:
        /*0028*/ 	.word	index@(triton_poi_fused_convolution_div_max_pool2d_with_indices_relu_sub_21)
        /*002c*/ 	.word	0x00000000
.L_7:


//--------------------- .nv.info.triton_poi_fused_convolution_div_max_pool2d_with_indices_relu_sub_21 --------------------------
	.section	.nv.info.triton_poi_fused_convolution_div_max_pool2d_with_indices_relu_sub_21,"",@"SHT_CUDA_INFO"
	.sectionflags	@""
	.align	4


	//----- nvinfo : EIATTR_CUDA_API_VERSION
	.align		4
        /*0000*/ 	.byte	0x04, 0x37
        /*0002*/ 	.short	(.L_9 - .L_8)
.L_8:
        /*0004*/ 	.word	0x0000007c


	//----- nvinfo : EIATTR_KPARAM_INFO
	.align		4
.L_9:
        /*0008*/ 	.byte	0x04, 0x17
        /*000a*/ 	.short	(.L_11 - .L_10)
.L_10:
        /*000c*/ 	.word	0x00000000
        /*0010*/ 	.short	0x0002
        /*0012*/ 	.short	0x0010
        /*0014*/ 	.byte	0x00, 0xf0, 0x11, 0x00


	//----- nvinfo : EIATTR_KPARAM_INFO
	.align		4
.L_11:
        /*0018*/ 	.byte	0x04, 0x17
        /*001a*/ 	.short	(.L_13 - .L_12)
.L_12:
        /*001c*/ 	.word	0x00000000
        /*0020*/ 	.short	0x0001
        /*0022*/ 	.short	0x0008
        /*0024*/ 	.byte	0x00, 0xf4, 0x21, 0x00


	//----- nvinfo : EIATTR_KPARAM_INFO
	.align		4
.L_13:
        /*0028*/ 	.byte	0x04, 0x17
        /*002a*/ 	.short	(.L_15 - .L_14)
.L_14:
        /*002c*/ 	.word	0x00000000
        /*0030*/ 	.short	0x0000
        /*0032*/ 	.short	0x0000
        /*0034*/ 	.byte	0x00, 0xf4, 0x21, 0x00


	//----- nvinfo : EIATTR_SPARSE_MMA_MASK
	.align		4
.L_15:
        /*0038*/ 	.byte	0x03, 0x50
        /*003a*/ 	.short	0x0000


	//----- nvinfo : EIATTR_MAXREG_COUNT
	.align		4
        /*003c*/ 	.byte	0x03, 0x1b
        /*003e*/ 	.short	0x00ff


	//----- nvinfo : EIATTR_EXIT_INSTR_OFFSETS
	.align		4
        /*0040*/ 	.byte	0x04, 0x1c
        /*0042*/ 	.short	(.L_17 - .L_16)


	//   ....[0]....
.L_16:
        /*0044*/ 	.word	0x000002d0


	//----- nvinfo : EIATTR_REQNTID
	.align		4
.L_17:
        /*0048*/ 	.byte	0x04, 0x10
        /*004a*/ 	.short	(.L_19 - .L_18)
.L_18:
        /*004c*/ 	.word	0x00000080
        /*0050*/ 	.word	0x00000001
        /*0054*/ 	.word	0x00000001


	//----- nvinfo : EIATTR_CBANK_PARAM_SIZE
	.align		4
.L_19:
        /*0058*/ 	.byte	0x03, 0x19
        /*005a*/ 	.short	0x0014


	//----- nvinfo : EIATTR_PARAM_CBANK
	.align		4
        /*005c*/ 	.byte	0x04, 0x0a
        /*005e*/ 	.short	(.L_21 - .L_20)
	.align		4
.L_20:
        /*0060*/ 	.word	index@(.nv.constant0.triton_poi_fused_convolution_div_max_pool2d_with_indices_relu_sub_21)
        /*0064*/ 	.short	0x0210
        /*0066*/ 	.short	0x0014


	//----- nvinfo : EIATTR_SW_WAR
	.align		4
.L_21:
        /*0068*/ 	.byte	0x04, 0x36
        /*006a*/ 	.short	(.L_23 - .L_22)
.L_22:
        /*006c*/ 	.word	0x00000008
.L_23:


//--------------------- .nv.callgraph             --------------------------
	.section	.nv.callgraph,"",@"SHT_CUDA_CALLGRAPH"
	.align	4
	.sectionentsize	8
	.align		4
        /*0000*/ 	.word	0x00000000
	.align		4
        /*0004*/ 	.word	0xffffffff
	.align		4
        /*0008*/ 	.word	0x00000000
	.align		4
        /*000c*/ 	.word	0xfffffffe
	.align		4
        /*0010*/ 	.word	0x00000000
	.align		4
        /*0014*/ 	.word	0xfffffffd
	.align		4
        /*0018*/ 	.word	0x00000000
	.align		4
        /*001c*/ 	.word	0xfffffffc


//--------------------- .text.triton_poi_fused_convolution_div_max_pool2d_with_indices_relu_sub_21 --------------------------
	.section	.text.triton_poi_fused_convolution_div_max_pool2d_with_indices_relu_sub_21,"ax",@progbits
	.align	128
        .global         triton_poi_fused_convolution_div_max_pool2d_with_indices_relu_sub_21
        .type           triton_poi_fused_convolution_div_max_pool2d_with_indices_relu_sub_21,@function
        .size           triton_poi_fused_convolution_div_max_pool2d_with_indices_relu_sub_21,(.L_x_1 - triton_poi_fused_convolution_div_max_pool2d_with_indices_relu_sub_21)
        .other          triton_poi_fused_convolution_div_max_pool2d_with_indices_relu_sub_21,@"STO_CUDA_ENTRY STV_DEFAULT"
triton_poi_fused_convolution_div_max_pool2d_with_indices_relu_sub_21:
.text.triton_poi_fused_convolution_div_max_pool2d_with_indices_relu_sub_21:
[----:B------:R-:W-:Y:S01]  /*0000*/  LDC R1, c[0x0][0x28] ;  /* 0x00000a00ff017b82 */ /* 0x000fe20000000800 */
[----:B------:R-:W1:Y:S07]  /*0010*/  S2R R0, SR_TID.X ;  /* 0x0000000000007919 */ /* 0x000e6e0000002100 */
[----:B------:R-:W2:Y:S01]  /*0020*/  LDC.64 R4, c[0x0][0x218] ;  /* 0x00008600ff047b82 */ /* 0x000ea20000000a00 */
[----:B------:R-:W-:Y:S01]  /*0030*/  ULDC.64 UR4, c[0x0][0x208] ;  /* 0x0000820000047ab9 */ /* 0x000fe20000000a00 */
[----:B------:R-:W3:Y:S06]  /*0040*/  S2R R7, SR_CTAID.X ;  /* 0x0000000000077919 */ /* 0x000eec0000002500 */
[----:B------:R-:W4:Y:S01]  /*0050*/  LDC.64 R2, c[0x0][0x210] ;  /* 0x00008400ff027b82 */ /* 0x000f220000000a00 */
[----:B-1----:R-:W-:Y:S01]  /*0060*/  IMAD.SHL.U32 R0, R0, 0x4, RZ ;  /* 0x0000000400007824 */ /* 0x002fe200078e00ff */
[----:B---3--:R-:W-:-:S04]  /*0070*/  SHF.R.S32.HI R6, RZ, 0x15, R7 ;  /* 0x00000015ff067819 */ /* 0x008fc80000011407 */
[----:B------:R-:W-:-:S05]  /*0080*/  LOP3.LUT R0, R0, 0x1fc, RZ, 0xc0, !PT ;  /* 0x000001fc00007812 */ /* 0x000fca00078ec0ff */
[----:B------:R-:W-:Y:S01]  /*0090*/  IMAD R7, R7, 0x400, R0 ;  /* 0x0000040007077824 */ /* 0x000fe200078e0200 */
[----:B------:R-:W-:-:S03]  /*00a0*/  SGXT R0, R6, 0x1 ;  /* 0x000000010600781a */ /* 0x000fc60000000200 */
[----:B----4-:R-:W-:Y:S01]  /*00b0*/  IMAD.WIDE R2, R7, 0x4, R2 ;  /* 0x0000000407027825 */ /* 0x010fe200078e0202 */
[----:B------:R-:W-:-:S04]  /*00c0*/  LEA.HI R0, R0, R7, RZ, 0x9 ;  /* 0x0000000700007211 */ /* 0x000fc800078f48ff */
[----:B------:R-:W-:Y:S01]  /*00d0*/  LOP3.LUT R0, R0, 0xfffffe00, RZ, 0xc0, !PT ;  /* 0xfffffe0000007812 */ /* 0x000fe200078ec0ff */
[----:B------:R-:W3:Y:S04]  /*00e0*/  LDG.E.128 R12, desc[UR4][R2.64+0x800] ;  /* 0x00080004020c7981 */ /* 0x000ee8000c1e1d00 */
[----:B------:R-:W-:-:S04]  /*00f0*/  IMAD.IADD R9, R7, 0x1, -R0 ;  /* 0x0000000107097824 */ /* 0x000fc800078e0a00 */
[----:B--2---:R-:W-:Y:S02]  /*0100*/  IMAD.WIDE R4, R9, 0x4, R4 ;  /* 0x0000000409047825 */ /* 0x004fe400078e0204 */
[----:B------:R-:W2:Y:S04]  /*0110*/  LDG.E.128 R8, desc[UR4][R2.64] ;  /* 0x0000000402087981 */ /* 0x000ea8000c1e1d00 */
[----:B------:R-:W3:Y:S02]  /*0120*/  LDG.E.EL.128 R4, desc[UR4][R4.64] ;  /* 0x0000000404047981 */ /* 0x000ee4000c2e1d00 */
[CC--:B---3--:R-:W-:Y:S01]  /*0130*/  FSETP.GEU.AND P6, PT, R12.reuse, -R4.reuse, PT ;  /* 0x800000040c00720b */ /* 0x0c8fe20003fce000 */
[--C-:B------:R-:W-:Y:S01]  /*0140*/  FADD R12, R12, R4.reuse ;  /* 0x000000040c0c7221 */ /* 0x100fe20000000000 */
[C---:B--2---:R-:W-:Y:S01]  /*0150*/  FSETP.GEU.AND P2, PT, R8.reuse, -R4, PT ;  /* 0x800000040800720b */ /* 0x044fe20003f4e000 */
[----:B------:R-:W-:Y:S01]  /*0160*/  FADD R8, R8, R4 ;  /* 0x0000000408087221 */ /* 0x000fe20000000000 */
[----:B------:R-:W-:-:S02]  /*0170*/  FSETP.GEU.AND P5, PT, R13, -R5, PT ;  /* 0x800000050d00720b */ /* 0x000fc40003fae000 */
[----:B------:R-:W-:Y:S01]  /*0180*/  SEL R4, R12, RZ, P6 ;  /* 0x000000ff0c047207 */ /* 0x000fe20003000000 */
[----:B------:R-:W-:Y:S01]  /*0190*/  FADD R13, R13, R5 ;  /* 0x000000050d0d7221 */ /* 0x000fe20000000000 */
[CC--:B------:R-:W-:Y:S01]  /*01a0*/  FSETP.GEU.AND P4, PT, R14.reuse, -R6.reuse, PT ;  /* 0x800000060e00720b */ /* 0x0c0fe20003f8e000 */
[--C-:B------:R-:W-:Y:S01]  /*01b0*/  FADD R14, R14, R6.reuse ;  /* 0x000000060e0e7221 */ /* 0x100fe20000000000 */
[C---:B------:R-:W-:Y:S01]  /*01c0*/  FSETP.GEU.AND P3, PT, R15.reuse, -R7, PT ;  /* 0x800000070f00720b */ /* 0x040fe20003f6e000 */
[----:B------:R-:W-:Y:S01]  /*01d0*/  FADD R15, R15, R7 ;  /* 0x000000070f0f7221 */ /* 0x000fe20000000000 */
[C---:B------:R-:W-:Y:S01]  /*01e0*/  FSETP.GEU.AND P1, PT, R9.reuse, -R5, PT ;  /* 0x800000050900720b */ /* 0x040fe20003f2e000 */
[----:B------:R-:W-:Y:S01]  /*01f0*/  FADD R9, R9, R5 ;  /* 0x0000000509097221 */ /* 0x000fe20000000000 */
[C---:B------:R-:W-:Y:S01]  /*0200*/  FSETP.GEU.AND P0, PT, R10.reuse, -R6, PT ;  /* 0x800000060a00720b */ /* 0x040fe20003f0e000 */
[----:B------:R-:W-:Y:S01]  /*0210*/  FADD R10, R10, R6 ;  /* 0x000000060a0a7221 */ /* 0x000fe20000000000 */
[C---:B------:R-:W-:Y:S01]  /*0220*/  FSETP.GEU.AND P6, PT, R11.reuse, -R7, PT ;  /* 0x800000070b00720b */ /* 0x040fe20003fce000 */
[----:B------:R-:W-:Y:S01]  /*0230*/  FADD R11, R11, R7 ;  /* 0x000000070b0b7221 */ /* 0x000fe20000000000 */
[----:B------:R-:W-:-:S02]  /*0240*/  SEL R5, R13, RZ, P5 ;  /* 0x000000ff0d057207 */ /* 0x000fc40002800000 */
[----:B------:R-:W-:Y:S02]  /*0250*/  SEL R6, R14, RZ, P4 ;  /* 0x000000ff0e067207 */ /* 0x000fe40002000000 */
[----:B------:R-:W-:Y:S02]  /*0260*/  SEL R7, R15, RZ, P3 ;  /* 0x000000ff0f077207 */ /* 0x000fe40001800000 */
[----:B------:R-:W-:Y:S02]  /*0270*/  SEL R8, R8, RZ, P2 ;  /* 0x000000ff08087207 */ /* 0x000fe40001000000 */
[----:B------:R-:W-:Y:S02]  /*0280*/  SEL R9, R9, RZ, P1 ;  /* 0x000000ff09097207 */ /* 0x000fe40000800000 */
[----:B------:R-:W-:Y:S02]  /*0290*/  SEL R10, R10, RZ, P0 ;  /* 0x000000ff0a0a7207 */ /* 0x000fe40000000000 */
[----:B------:R-:W-:Y:S01]  /*02a0*/  SEL R11, R11, RZ, P6 ;  /* 0x000000ff0b0b7207 */ /* 0x000fe20003000000 */
[----:B------:R-:W-:Y:S04]  /*02b0*/  STG.E.128 desc[UR4][R2.64+0x800], R4 ;  /* 0x0008000402007986 */ /* 0x000fe8000c101d04 */
[----:B------:R-:W-:Y:S01]  /*02c0*/  STG.E.128 desc[UR4][R2.64], R8 ;  /* 0x0000000802007986 */ /* 0x000fe2000c101d04 */
[----:B------:R-:W-:Y:S05]  /*02d0*/  EXIT ;  /* 0x000000000000794d */ /* 0x000fea0003800000 */
.L_x_0:
[----:B------:R-:W-:-:S00]  /*02e0*/  BRA `(.L_x_0) ;  /* 0xfffffffc00fc7947 */ /* 0x000fc0000383ffff */
[----:B------:R-:W-:-:S00]  /*02f0*/  NOP ;  /* 0x0000000000007918 */ /* 0x000fc00000000000 */
        /* <DEDUP_REMOVED lines=8> */
.L_x_1:


//--------------------- .nv.constant0.triton_poi_fused_convolution_div_max_pool2d_with_indices_relu_sub_21 --------------------------
	.section	.nv.constant0.triton_poi_fused_convolution_div_max_pool2d_with_indices_relu_sub_21,"a",@progbits
	.sectionflags	@""
	.align	4
.nv.constant0.triton_poi_fused_convolution_div_max_pool2d_with_indices_relu_sub_21:
	.zero		548
